//
// Generated by NVIDIA NVVM Compiler
//
// Compiler Build ID: CL-36424714
// Cuda compilation tools, release 13.0, V13.0.88
// Based on NVVM 20.0.0
//

.version 9.0
.target sm_100
.address_size 64

	// .globl	_Z4calcPf
.const .align 4 .b8 x_constDevice[65536];

.visible .entry _Z4calcPf(
	.param .u64 .ptr .align 1 _Z4calcPf_param_0
)
{
	.reg .pred 	%p<4>;
	.reg .b32 	%r<21>;
	.reg .b32 	%f<20>;
	.reg .b64 	%rd<8>;
	.reg .b64 	%fd<61>;

	ld.param.u64 	%rd3, [_Z4calcPf_param_0];
	mov.u32 	%r8, %tid.x;
	mov.u32 	%r9, %ctaid.x;
	mov.u32 	%r1, %ntid.x;
	mad.lo.s32 	%r19, %r9, %r1, %r8;
	setp.gt.s32 	%p1, %r19, 16383;
	@%p1 bra 	$L__BB0_5;
	mov.u32 	%r10, %nctaid.x;
	mul.lo.s32 	%r3, %r1, %r10;
	cvta.to.global.u64 	%rd1, %rd3;
	mov.u64 	%rd6, x_constDevice;
$L__BB0_2:
	cvt.rn.f64.s32 	%fd1, %r19;
	mul.wide.s32 	%rd4, %r19, 4;
	add.s64 	%rd2, %rd1, %rd4;
	ld.global.f32 	%f19, [%rd2];
	mov.b32 	%r20, 0;
	mov.f64 	%fd60, 0d0000000000000000;
$L__BB0_3:
	mul.f64 	%fd5, %fd60, 0d3FB999999999999A;
	sub.f64 	%fd6, %fd1, %fd5;
	add.f64 	%fd7, %fd6, 0d3FF0000000000000;
	mul.wide.u32 	%rd5, %r20, 4;
	add.s64 	%rd7, %rd6, %rd5;
	ld.const.f32 	%f4, [%rd7];
	cvt.f64.f32 	%fd8, %f4;
	cvt.f64.f32 	%fd9, %f19;
	fma.rn.f64 	%fd10, %fd7, %fd8, %fd9;
	cvt.rn.f32.f64 	%f5, %fd10;
	add.s32 	%r12, %r20, 1;
	cvt.rn.f64.u32 	%fd11, %r12;
	mul.f64 	%fd12, %fd11, 0d3FB999999999999A;
	sub.f64 	%fd13, %fd1, %fd12;
	add.f64 	%fd14, %fd13, 0d3FF0000000000000;
	ld.const.f32 	%f6, [%rd7+4];
	cvt.f64.f32 	%fd15, %f6;
	cvt.f64.f32 	%fd16, %f5;
	fma.rn.f64 	%fd17, %fd14, %fd15, %fd16;
	cvt.rn.f32.f64 	%f7, %fd17;
	add.s32 	%r13, %r20, 2;
	cvt.rn.f64.u32 	%fd18, %r13;
	mul.f64 	%fd19, %fd18, 0d3FB999999999999A;
	sub.f64 	%fd20, %fd1, %fd19;
	add.f64 	%fd21, %fd20, 0d3FF0000000000000;
	ld.const.f32 	%f8, [%rd7+8];
	cvt.f64.f32 	%fd22, %f8;
	cvt.f64.f32 	%fd23, %f7;
	fma.rn.f64 	%fd24, %fd21, %fd22, %fd23;
	cvt.rn.f32.f64 	%f9, %fd24;
	add.s32 	%r14, %r20, 3;
	cvt.rn.f64.u32 	%fd25, %r14;
	mul.f64 	%fd26, %fd25, 0d3FB999999999999A;
	sub.f64 	%fd27, %fd1, %fd26;
	add.f64 	%fd28, %fd27, 0d3FF0000000000000;
	ld.const.f32 	%f10, [%rd7+12];
	cvt.f64.f32 	%fd29, %f10;
	cvt.f64.f32 	%fd30, %f9;
	fma.rn.f64 	%fd31, %fd28, %fd29, %fd30;
	cvt.rn.f32.f64 	%f11, %fd31;
	add.s32 	%r15, %r20, 4;
	cvt.rn.f64.u32 	%fd32, %r15;
	mul.f64 	%fd33, %fd32, 0d3FB999999999999A;
	sub.f64 	%fd34, %fd1, %fd33;
	add.f64 	%fd35, %fd34, 0d3FF0000000000000;
	ld.const.f32 	%f12, [%rd7+16];
	cvt.f64.f32 	%fd36, %f12;
	cvt.f64.f32 	%fd37, %f11;
	fma.rn.f64 	%fd38, %fd35, %fd36, %fd37;
	cvt.rn.f32.f64 	%f13, %fd38;
	add.s32 	%r16, %r20, 5;
	cvt.rn.f64.u32 	%fd39, %r16;
	mul.f64 	%fd40, %fd39, 0d3FB999999999999A;
	sub.f64 	%fd41, %fd1, %fd40;
	add.f64 	%fd42, %fd41, 0d3FF0000000000000;
	ld.const.f32 	%f14, [%rd7+20];
	cvt.f64.f32 	%fd43, %f14;
	cvt.f64.f32 	%fd44, %f13;
	fma.rn.f64 	%fd45, %fd42, %fd43, %fd44;
	cvt.rn.f32.f64 	%f15, %fd45;
	add.s32 	%r17, %r20, 6;
	cvt.rn.f64.u32 	%fd46, %r17;
	mul.f64 	%fd47, %fd46, 0d3FB999999999999A;
	sub.f64 	%fd48, %fd1, %fd47;
	add.f64 	%fd49, %fd48, 0d3FF0000000000000;
	ld.const.f32 	%f16, [%rd7+24];
	cvt.f64.f32 	%fd50, %f16;
	cvt.f64.f32 	%fd51, %f15;
	fma.rn.f64 	%fd52, %fd49, %fd50, %fd51;
	cvt.rn.f32.f64 	%f17, %fd52;
	add.s32 	%r18, %r20, 7;
	cvt.rn.f64.u32 	%fd53, %r18;
	mul.f64 	%fd54, %fd53, 0d3FB999999999999A;
	sub.f64 	%fd55, %fd1, %fd54;
	add.f64 	%fd56, %fd55, 0d3FF0000000000000;
	ld.const.f32 	%f18, [%rd7+28];
	cvt.f64.f32 	%fd57, %f18;
	cvt.f64.f32 	%fd58, %f17;
	fma.rn.f64 	%fd59, %fd56, %fd57, %fd58;
	cvt.rn.f32.f64 	%f19, %fd59;
	add.f64 	%fd60, %fd60, 0d4020000000000000;
	add.s32 	%r20, %r20, 8;
	setp.ne.s32 	%p2, %r20, 16384;
	@%p2 bra 	$L__BB0_3;
	st.global.f32 	[%rd2], %f19;
	add.s32 	%r19, %r19, %r3;
	setp.lt.s32 	%p3, %r19, 16384;
	@%p3 bra 	$L__BB0_2;
$L__BB0_5:
	ret;

}


// ===== COMPILED SASS (sm_100) =====

	.target	sm_100

	.elftype	@"ET_EXEC"


//--------------------- .note.nv.tkinfo           --------------------------
	.section	.note.nv.tkinfo,"",@"SHT_NOTE"
	.sectionflags	@"SHF_NOTE_NV_TKINFO"
	.tkinfo
        /*0018*/ 	.word	0x00000002
        /*0030*/ 	.string	""
        /*0030*/ 	.string	"ptxas"
        /*0030*/ 	.string	"Cuda compilation tools, release 13.0, V13.0.88"
        /*0030*/ 	.string	"Build cuda_13.0.r13.0/compiler.36424714_0"
        /*0030*/ 	.string	"-arch sm_100 -m 64 "



//--------------------- .note.nv.cuinfo           --------------------------
	.section	.note.nv.cuinfo,"",@"SHT_NOTE"
	.sectionflags	@"SHF_NOTE_NV_CUINFO"
        /*0018*/ 	.short	0x0002
        /*001a*/ 	.short	0x0064
        /*001c*/ 	.short	0x0082
	.zero		2


//--------------------- .nv.info                  --------------------------
	.section	.nv.info,"",@"SHT_CUDA_INFO"
	.align	4


	//----- nvinfo : EIATTR_REGCOUNT
	.align		4
        /*0000*/ 	.byte	0x04, 0x2f
        /*0002*/ 	.short	(.L_2 - .L_1)
	.align		4
.L_1:
        /*0004*/ 	.word	index@(_Z4calcPf)
        /*0008*/ 	.word	0x0000001e


	//----- nvinfo : EIATTR_FRAME_SIZE
	.align		4
.L_2:
        /*000c*/ 	.byte	0x04, 0x11
        /*000e*/ 	.short	(.L_4 - .L_3)
	.align		4
.L_3:
        /*0010*/ 	.word	index@(_Z4calcPf)
        /*0014*/ 	.word	0x00000000


	//----- nvinfo : EIATTR_MIN_STACK_SIZE
	.align		4
.L_4:
        /*0018*/ 	.byte	0x04, 0x12
        /*001a*/ 	.short	(.L_6 - .L_5)
	.align		4
.L_5:
        /*001c*/ 	.word	index@(_Z4calcPf)
        /*0020*/ 	.word	0x00000000
.L_6:


//--------------------- .nv.compat                --------------------------
	.section	.nv.compat,"",@"SHT_CUDA_COMPAT_INFO"
	.align	4
        /*0000*/ 	.byte	0x02, 0x09, 0x00, 0x00, 0x02, 0x02, 0x01, 0x00, 0x02, 0x05, 0x05, 0x00, 0x03, 0x07, 0x01, 0x01
        /*0010*/ 	.byte	0x02, 0x03, 0x00, 0x00, 0x02, 0x06, 0x01, 0x00, 0x04, 0x0b, 0x08, 0x00, 0x01, 0x00, 0x00, 0x00
        /*0020*/ 	.byte	0x00, 0x00, 0x00, 0x00


//--------------------- .nv.info._Z4calcPf        --------------------------
	.section	.nv.info._Z4calcPf,"",@"SHT_CUDA_INFO"
	.sectionflags	@""
	.align	4


	//----- nvinfo : EIATTR_CUDA_API_VERSION
	.align		4
        /*0000*/ 	.byte	0x04, 0x37
        /*0002*/ 	.short	(.L_8 - .L_7)
.L_7:
        /*0004*/ 	.word	0x00000082


	//----- nvinfo : EIATTR_KPARAM_INFO
	.align		4
.L_8:
        /*0008*/ 	.byte	0x04, 0x17
        /*000a*/ 	.short	(.L_10 - .L_9)
.L_9:
        /*000c*/ 	.word	0x00000000
        /*0010*/ 	.short	0x0000
        /*0012*/ 	.short	0x0000
        /*0014*/ 	.byte	0x00, 0xf5, 0x21, 0x00


	//----- nvinfo : EIATTR_SPARSE_MMA_MASK
	.align		4
.L_10:
        /*0018*/ 	.byte	0x03, 0x50
        /*001a*/ 	.short	0x0000


	//----- nvinfo : EIATTR_MAXREG_COUNT
	.align		4
        /*001c*/ 	.byte	0x03, 0x1b
        /*001e*/ 	.short	0x00ff


	//----- nvinfo : EIATTR_MERCURY_ISA_VERSION
	.align		4
        /*0020*/ 	.byte	0x03, 0x5f
        /*0022*/ 	.short	0x0101


	//----- nvinfo : EIATTR_VRC_CTA_INIT_COUNT
	.align		4
        /*0024*/ 	.byte	0x02, 0x4a
	.zero		1
	.zero		1


	//----- nvinfo : EIATTR_EXIT_INSTR_OFFSETS
	.align		4
        /*0028*/ 	.byte	0x04, 0x1c
        /*002a*/ 	.short	(.L_12 - .L_11)


	//   ....[0]....
.L_11:
        /*002c*/ 	.word	0x00000060


	//   ....[1]....
        /*0030*/ 	.word	0x000005d0


	//----- nvinfo : EIATTR_CRS_STACK_SIZE
	.align		4
.L_12:
        /*0034*/ 	.byte	0x04, 0x1e
        /*0036*/ 	.short	(.L_14 - .L_13)
.L_13:
        /*0038*/ 	.word	0x00000000


	//----- nvinfo : EIATTR_CBANK_PARAM_SIZE
	.align		4
.L_14:
        /*003c*/ 	.byte	0x03, 0x19
        /*003e*/ 	.short	0x0008


	//----- nvinfo : EIATTR_PARAM_CBANK
	.align		4
        /*0040*/ 	.byte	0x04, 0x0a
        /*0042*/ 	.short	(.L_16 - .L_15)
	.align		4
.L_15:
        /*0044*/ 	.word	index@(.nv.constant0._Z4calcPf)
        /*0048*/ 	.short	0x0380
        /*004a*/ 	.short	0x0008


	//----- nvinfo : EIATTR_SW_WAR
	.align		4
.L_16:
        /*004c*/ 	.byte	0x04, 0x36
        /*004e*/ 	.short	(.L_18 - .L_17)
.L_17:
        /*0050*/ 	.word	0x00000008
.L_18:


//--------------------- .nv.callgraph             --------------------------
	.section	.nv.callgraph,"",@"SHT_CUDA_CALLGRAPH"
	.align	4
	.sectionentsize	8
	.align		4
        /*0000*/ 	.word	0x00000000
	.align		4
        /*0004*/ 	.word	0xffffffff
	.align		4
        /*0008*/ 	.word	0x00000000
	.align		4
        /*000c*/ 	.word	0xfffffffe
	.align		4
        /*0010*/ 	.word	0x00000000
	.align		4
        /*0014*/ 	.word	0xfffffffd
	.align		4
        /*0018*/ 	.word	0x00000000
	.align		4
        /*001c*/ 	.word	0xfffffffc


//--------------------- .nv.constant3             --------------------------
	.section	.nv.constant3,"a",@progbits
	.align	4
.nv.constant3:
	.type		x_constDevice,@object
	.size		x_constDevice,(.L_0 - x_constDevice)
x_constDevice:
	.zero		65536
.L_0:


//--------------------- .text._Z4calcPf           --------------------------
	.section	.text._Z4calcPf,"ax",@progbits
	.align	128
        .global         _Z4calcPf
        .type           _Z4calcPf,@function
        .size           _Z4calcPf,(.L_x_3 - _Z4calcPf)
        .other          _Z4calcPf,@"STO_CUDA_ENTRY STV_DEFAULT"
_Z4calcPf:
.text._Z4calcPf:
[----:B------:R-:W-:Y:S01]  /*0000*/  LDC R1, c[0x0][0x37c] ;  /* 0x0000df00ff017b82 */ /* 0x000fe20000000800 */
[----:B------:R-:W0:Y:S07]  /*0010*/  S2R R0, SR_TID.X ;  /* 0x0000000000007919 */ /* 0x000e2e0000002100 */
[----:B------:R-:W0:Y:S08]  /*0020*/  S2UR UR4, SR_CTAID.X ;  /* 0x00000000000479c3 */ /* 0x000e300000002500 */
[----:B------:R-:W0:Y:S02]  /*0030*/  LDC R9, c[0x0][0x360] ;  /* 0x0000d800ff097b82 */ /* 0x000e240000000800 */
[----:B0-----:R-:W-:-:S05]  /*0040*/  IMAD R0, R9, UR4, R0 ;  /* 0x0000000409007c24 */ /* 0x001fca000f8e0200 */
[----:B------:R-:W-:-:S13]  /*0050*/  ISETP.GT.AND P0, PT, R0, 0x3fff, PT ;  /* 0x00003fff0000780c */ /* 0x000fda0003f04270 */
[----:B------:R-:W-:Y:S05]  /*0060*/  @P0 EXIT ;  /* 0x000000000000094d */ /* 0x000fea0003800000 */
[----:B------:R-:W0:Y:S01]  /*0070*/  LDCU UR4, c[0x0][0x370] ;  /* 0x00006e00ff0477ac */ /* 0x000e220008000800 */
[----:B------:R-:W1:Y:S01]  /*0080*/  LDCU.64 UR6, c[0x0][0x358] ;  /* 0x00006b00ff0677ac */ /* 0x000e620008000a00 */
[----:B0-----:R-:W-:-:S07]  /*0090*/  IMAD R9, R9, UR4, RZ ;  /* 0x0000000409097c24 */ /* 0x001fce000f8e02ff */
.L_x_1:
[----:B0-2---:R-:W0:Y:S02]  /*00a0*/  LDC.64 R2, c[0x0][0x380] ;  /* 0x0000e000ff027b82 */ /* 0x005e240000000a00 */
[----:B0-----:R-:W-:-:S05]  /*00b0*/  IMAD.WIDE R2, R0, 0x4, R2 ;  /* 0x0000000400027825 */ /* 0x001fca00078e0202 */
[----:B-1----:R0:W5:Y:S01]  /*00c0*/  LDG.E R23, desc[UR6][R2.64] ;  /* 0x0000000602177981 */ /* 0x002162000c1e1900 */
[----:B------:R1:W2:Y:S01]  /*00d0*/  I2F.F64 R6, R0 ;  /* 0x0000000000067312 */ /* 0x0002a20000201c00 */
[----:B------:R-:W-:Y:S02]  /*00e0*/  MOV R8, RZ ;  /* 0x000000ff00087202 */ /* 0x000fe40000000f00 */
[----:B-1----:R-:W-:-:S04]  /*00f0*/  IADD3 R0, PT, PT, R9, R0, RZ ;  /* 0x0000000009007210 */ /* 0x002fc80007ffe0ff */
[----:B------:R-:W-:Y:S01]  /*0100*/  ISETP.GE.AND P1, PT, R0, 0x4000, PT ;  /* 0x000040000000780c */ /* 0x000fe20003f26270 */
[----:B0-2---:R-:W-:-:S12]  /*0110*/  DADD R4, -RZ, R6 ;  /* 0x00000000ff047229 */ /* 0x005fd80000000106 */
.L_x_0:
[C---:B------:R-:W-:Y:S01]  /*0120*/  IMAD.SHL.U32 R10, R8.reuse, 0x4, RZ ;  /* 0x00000004080a7824 */ /* 0x040fe200078e00ff */
[----:B-1---5:R-:W-:Y:S01]  /*0130*/  F2F.F64.F32 R20, R23 ;  /* 0x0000001700147310 */ /* 0x022fe20000201800 */
[----:B------:R-:W-:Y:S01]  /*0140*/  DADD R16, R4, 1 ;  /* 0x3ff0000004107429 */ /* 0x000fe20000000000 */
[C---:B------:R-:W-:Y:S01]  /*0150*/  IADD3 R11, PT, PT, R8.reuse, 0x1, RZ ;  /* 0x00000001080b7810 */ /* 0x040fe20007ffe0ff */
[----:B0-----:R-:W0:Y:S01]  /*0160*/  LDC.64 R14, c[0x3][R10] ;  /* 0x00c000000a0e7b82 */ /* 0x001e220000000a00 */
[----:B------:R-:W-:Y:S01]  /*0170*/  UMOV UR4, 0x9999999a ;  /* 0x9999999a00047882 */ /* 0x000fe20000000000 */
[----:B------:R-:W-:Y:S01]  /*0180*/  UMOV UR5, 0x3fb99999 ;  /* 0x3fb9999900057882 */ /* 0x000fe20000000000 */
[C---:B------:R-:W-:Y:S01]  /*0190*/  VIADD R26, R8.reuse, 0x2 ;  /* 0x00000002081a7836 */ /* 0x040fe20000000000 */
[----:B------:R-:W-:Y:S01]  /*01a0*/  IADD3 R27, PT, PT, R8, 0x3, RZ ;  /* 0x00000003081b7810 */ /* 0x000fe20007ffe0ff */
[----:B------:R-:W1:Y:S02]  /*01b0*/  I2F.F64.U32 R12, R11 ;  /* 0x0000000b000c7312 */ /* 0x000e640000201800 */
[----:B-1----:R-:W-:-:S06]  /*01c0*/  DFMA R12, R12, -UR4, R6 ;  /* 0x800000040c0c7c2b */ /* 0x002fcc0008000006 */
[----:B0-----:R-:W0:Y:S02]  /*01d0*/  F2F.F64.F32 R18, R14 ;  /* 0x0000000e00127310 */ /* 0x001e240000201800 */
[----:B------:R-:W-:Y:S02]  /*01e0*/  DADD R22, R12, 1 ;  /* 0x3ff000000c167429 */ /* 0x000fe40000000000 */
[----:B------:R-:W1:Y:S01]  /*01f0*/  LDC.64 R12, c[0x3][R10+0x8] ;  /* 0x00c002000a0c7b82 */ /* 0x000e620000000a00 */
[----:B0-----:R-:W-:-:S03]  /*0200*/  DFMA R20, R16, R18, R20 ;  /* 0x000000121014722b */ /* 0x001fc60000000014 */
[----:B------:R-:W-:Y:S08]  /*0210*/  F2F.F64.F32 R16, R15 ;  /* 0x0000000f00107310 */ /* 0x000ff00000201800 */
[----:B------:R-:W0:Y:S08]  /*0220*/  F2F.F32.F64 R24, R20 ;  /* 0x0000001400187310 */ /* 0x000e300000301000 */
[----:B------:R2:W3:Y:S08]  /*0230*/  I2F.F64.U32 R18, R26 ;  /* 0x0000001a00127312 */ /* 0x0004f00000201800 */
[----:B0-----:R-:W0:Y:S01]  /*0240*/  F2F.F64.F32 R24, R24 ;  /* 0x0000001800187310 */ /* 0x001e220000201800 */
[----:B--2---:R-:W-:Y:S01]  /*0250*/  VIADD R26, R8, 0x4 ;  /* 0x00000004081a7836 */ /* 0x004fe20000000000 */
[----:B---3--:R-:W-:-:S06]  /*0260*/  DFMA R18, R18, -UR4, R6 ;  /* 0x8000000412127c2b */ /* 0x008fcc0008000006 */
[----:B------:R-:W2:Y:S01]  /*0270*/  I2F.F64.U32 R14, R27 ;  /* 0x0000001b000e7312 */ /* 0x000ea20000201800 */
[----:B0-----:R-:W-:-:S07]  /*0280*/  DFMA R22, R22, R16, R24 ;  /* 0x000000101616722b */ /* 0x001fce0000000018 */
[----:B-1----:R-:W-:Y:S01]  /*0290*/  F2F.F64.F32 R16, R12 ;  /* 0x0000000c00107310 */ /* 0x002fe20000201800 */
[----:B------:R-:W-:Y:S02]  /*02a0*/  DADD R18, R18, 1 ;  /* 0x3ff0000012127429 */ /* 0x000fe40000000000 */
[----:B--2---:R-:W-:-:S05]  /*02b0*/  DFMA R14, R14, -UR4, R6 ;  /* 0x800000040e0e7c2b */ /* 0x004fca0008000006 */
[----:B------:R0:W1:Y:S03]  /*02c0*/  F2F.F32.F64 R11, R22 ;  /* 0x00000016000b7310 */ /* 0x0000660000301000 */
[----:B0-----:R-:W-:Y:S02]  /*02d0*/  DADD R22, R14, 1 ;  /* 0x3ff000000e167429 */ /* 0x001fe40000000000 */
[----:B------:R0:W2:Y:S03]  /*02e0*/  LDC.64 R14, c[0x3][R10+0x10] ;  /* 0x00c004000a0e7b82 */ /* 0x0000a60000000a00 */
[----:B-1----:R0:W1:Y:S05]  /*02f0*/  F2F.F64.F32 R20, R11 ;  /* 0x0000000b00147310 */ /* 0x00206a0000201800 */
[----:B0-----:R-:W0:Y:S01]  /*0300*/  LDC.64 R10, c[0x3][R10+0x18] ;  /* 0x00c006000a0a7b82 */ /* 0x001e220000000a00 */
[----:B-1----:R-:W-:-:S02]  /*0310*/  DFMA R20, R18, R16, R20 ;  /* 0x000000101214722b */ /* 0x002fc40000000014 */
[----:B------:R-:W-:Y:S08]  /*0320*/  F2F.F64.F32 R16, R13 ;  /* 0x0000000d00107310 */ /* 0x000ff00000201800 */
[----:B------:R-:W1:Y:S08]  /*0330*/  F2F.F32.F64 R24, R20 ;  /* 0x0000001400187310 */ /* 0x000e700000301000 */
[----:B------:R-:W3:Y:S08]  /*0340*/  I2F.F64.U32 R18, R26 ;  /* 0x0000001a00127312 */ /* 0x000ef00000201800 */
[----:B-1----:R-:W1:Y:S01]  /*0350*/  F2F.F64.F32 R24, R24 ;  /* 0x0000001800187310 */ /* 0x002e620000201800 */
[----:B---3--:R-:W-:-:S02]  /*0360*/  DFMA R18, R18, -UR4, R6 ;  /* 0x8000000412127c2b */ /* 0x008fc40008000006 */
[----:B-1----:R-:W-:-:S05]  /*0370*/  DFMA R22, R22, R16, R24 ;  /* 0x000000101616722b */ /* 0x002fca0000000018 */
[----:B--2---:R-:W-:Y:S01]  /*0380*/  F2F.F64.F32 R16, R14 ;  /* 0x0000000e00107310 */ /* 0x004fe20000201800 */
[----:B------:R-:W-:Y:S01]  /*0390*/  DADD R18, R18, 1 ;  /* 0x3ff0000012127429 */ /* 0x000fe20000000000 */
[C---:B------:R-:W-:Y:S01]  /*03a0*/  IADD3 R24, PT, PT, R8.reuse, 0x5, RZ ;  /* 0x0000000508187810 */ /* 0x040fe20007ffe0ff */
[----:B------:R-:W-:-:S05]  /*03b0*/  VIADD R25, R8, 0x6 ;  /* 0x0000000608197836 */ /* 0x000fca0000000000 */
[----:B------:R-:W1:Y:S08]  /*03c0*/  F2F.F32.F64 R22, R22 ;  /* 0x0000001600167310 */ /* 0x000e700000301000 */
[----:B------:R-:W2:Y:S08]  /*03d0*/  I2F.F64.U32 R12, R24 ;  /* 0x00000018000c7312 */ /* 0x000eb00000201800 */
[----:B-1----:R-:W1:Y:S01]  /*03e0*/  F2F.F64.F32 R20, R22 ;  /* 0x0000001600147310 */ /* 0x002e620000201800 */
[----:B--2---:R-:W-:-:S07]  /*03f0*/  DFMA R12, R12, -UR4, R6 ;  /* 0x800000040c0c7c2b */ /* 0x004fce0008000006 */
[----:B------:R-:W2:Y:S01]  /*0400*/  I2F.F64.U32 R22, R25 ;  /* 0x0000001900167312 */ /* 0x000ea20000201800 */
[----:B-1----:R-:W-:-:S07]  /*0410*/  DFMA R18, R18, R16, R20 ;  /* 0x000000101212722b */ /* 0x002fce0000000014 */
[----:B------:R-:W-:Y:S01]  /*0420*/  F2F.F64.F32 R16, R15 ;  /* 0x0000000f00107310 */ /* 0x000fe20000201800 */
[----:B------:R-:W-:Y:S02]  /*0430*/  DADD R12, R12, 1 ;  /* 0x3ff000000c0c7429 */ /* 0x000fe40000000000 */
[----:B--2---:R-:W-:-:S05]  /*0440*/  DFMA R22, R22, -UR4, R6 ;  /* 0x8000000416167c2b */ /* 0x004fca0008000006 */
[----:B------:R-:W1:Y:S03]  /*0450*/  F2F.F32.F64 R18, R18 ;  /* 0x0000001200127310 */ /* 0x000e660000301000 */
[----:B------:R-:W-:-:S05]  /*0460*/  DADD R22, R22, 1 ;  /* 0x3ff0000016167429 */ /* 0x000fca0000000000 */
[----:B-1----:R-:W1:Y:S02]  /*0470*/  F2F.F64.F32 R20, R18 ;  /* 0x0000001200147310 */ /* 0x002e640000201800 */
[----:B-1----:R-:W-:-:S06]  /*0480*/  DFMA R16, R12, R16, R20 ;  /* 0x000000100c10722b */ /* 0x002fcc0000000014 */
[----:B0-----:R-:W-:Y:S01]  /*0490*/  F2F.F64.F32 R12, R10 ;  /* 0x0000000a000c7310 */ /* 0x001fe20000201800 */
[C---:B------:R-:W-:Y:S01]  /*04a0*/  IADD3 R21, PT, PT, R8.reuse, 0x7, RZ ;  /* 0x0000000708157810 */ /* 0x040fe20007ffe0ff */
[----:B------:R-:W-:-:S05]  /*04b0*/  VIADD R8, R8, 0x8 ;  /* 0x0000000808087836 */ /* 0x000fca0000000000 */
[----:B------:R-:W-:Y:S01]  /*04c0*/  ISETP.NE.AND P0, PT, R8, 0x4000, PT ;  /* 0x000040000800780c */ /* 0x000fe20003f05270 */
[----:B------:R-:W0:Y:S08]  /*04d0*/  F2F.F32.F64 R20, R16 ;  /* 0x0000001000147310 */ /* 0x000e300000301000 */
[----:B------:R-:W1:Y:S08]  /*04e0*/  I2F.F64.U32 R18, R21 ;  /* 0x0000001500127312 */ /* 0x000e700000201800 */
[----:B0-----:R-:W0:Y:S01]  /*04f0*/  F2F.F64.F32 R14, R20 ;  /* 0x00000014000e7310 */ /* 0x001e220000201800 */
[----:B-1----:R-:W-:Y:S01]  /*0500*/  DFMA R18, R18, -UR4, R6 ;  /* 0x8000000412127c2b */ /* 0x002fe20008000006 */
[----:B------:R-:W-:-:S02]  /*0510*/  UMOV UR5, 0x3fe99999 ;  /* 0x3fe9999900057882 */ /* 0x000fc40000000000 */
[----:B------:R-:W-:Y:S02]  /*0520*/  DADD R4, R4, -UR4 ;  /* 0x8000000404047e29 */ /* 0x000fe40008000000 */
[----:B0-----:R-:W-:Y:S02]  /*0530*/  DFMA R12, R22, R12, R14 ;  /* 0x0000000c160c722b */ /* 0x001fe4000000000e */
[----:B------:R-:W-:Y:S01]  /*0540*/  F2F.F64.F32 R14, R11 ;  /* 0x0000000b000e7310 */ /* 0x000fe20000201800 */
[----:B------:R-:W-:-:S07]  /*0550*/  DADD R18, R18, 1 ;  /* 0x3ff0000012127429 */ /* 0x000fce0000000000 */
[----:B------:R-:W0:Y:S08]  /*0560*/  F2F.F32.F64 R12, R12 ;  /* 0x0000000c000c7310 */ /* 0x000e300000301000 */
[----:B0-----:R-:W0:Y:S02]  /*0570*/  F2F.F64.F32 R16, R12 ;  /* 0x0000000c00107310 */ /* 0x001e240000201800 */
[----:B0-----:R-:W-:-:S06]  /*0580*/  DFMA R14, R18, R14, R16 ;  /* 0x0000000e120e722b */ /* 0x001fcc0000000010 */
[----:B------:R0:W1:Y:S01]  /*0590*/  F2F.F32.F64 R23, R14 ;  /* 0x0000000e00177310 */ /* 0x0000620000301000 */
[----:B------:R-:W-:Y:S05]  /*05a0*/  @P0 BRA `(.L_x_0) ;  /* 0xfffffff800dc0947 */ /* 0x000fea000383ffff */
[----:B-1----:R2:W-:Y:S01]  /*05b0*/  STG.E desc[UR6][R2.64], R23 ;  /* 0x0000001702007986 */ /* 0x0025e2000c101906 */
[----:B------:R-:W-:Y:S05]  /*05c0*/  @!P1 BRA `(.L_x_1) ;  /* 0xfffffff800b49947 */ /* 0x000fea000383ffff */
[----:B------:R-:W-:Y:S05]  /*05d0*/  EXIT ;  /* 0x000000000000794d */ /* 0x000fea0003800000 */
.L_x_2:
[----:B------:R-:W-:-:S00]  /*05e0*/  BRA `(.L_x_2) ;  /* 0xfffffffc00fc7947 */ /* 0x000fc0000383ffff */
[----:B------:R-:W-:-:S00]  /*05f0*/  NOP ;  /* 0x0000000000007918 */ /* 0x000fc00000000000 */
        /* <DEDUP_REMOVED lines=8> */
.L_x_3:


//--------------------- .nv.shared.reserved.0     --------------------------
	.section	.nv.shared.reserved.0,"aw",@nobits
	.weak		__nv_reservedSMEM_offset_0_alias
	.size		__nv_reservedSMEM_offset_0_alias, 0, 64
	.other		__nv_reservedSMEM_offset_0_alias,@"STO_CUDA_RESERVED_SHARED STV_DEFAULT"
__nv_reservedSMEM_offset_0_alias:
	.zero		0
	.zero		64


//--------------------- .nv.constant0._Z4calcPf   --------------------------
	.section	.nv.constant0._Z4calcPf,"a",@progbits
	.sectionflags	@""
	.align	4
.nv.constant0._Z4calcPf:
	.zero		904


//--------------------- SYMBOLS --------------------------

	.type		.nv.reservedSmem.offset0,@object
	.size		.nv.reservedSmem.offset0,0x4
